	.headerflags	@"EF_CUDA_TEXMODE_UNIFIED EF_CUDA_64BIT_ADDRESS EF_CUDA_ACCELERATORS EF_CUDA_SM90 EF_CUDA_VIRTUAL_SM(EF_CUDA_SM90)"
	.elftype	@"ET_EXEC"


//--------------------- .nv.info                  --------------------------
	.section	.nv.info,"",@"SHT_CUDA_INFO"
	.align	4


	//----- nvinfo : EIATTR_REGCOUNT
	.align		4
        /*0000*/ 	.byte	0x04, 0x2f
        /*0002*/ 	.short	(.L_1 - .L_0)
	.align		4
.L_0:
        /*0004*/ 	.word	index@(triton_poi_fused_convolution_1)
        /*0008*/ 	.word	0x0000000c


	//----- nvinfo : EIATTR_MIN_STACK_SIZE
	.align		4
.L_1:
        /*000c*/ 	.byte	0x04, 0x12
        /*000e*/ 	.short	(.L_3 - .L_2)
	.align		4
.L_2:
        /*0010*/ 	.word	index@(triton_poi_fused_convolution_1)
        /*0014*/ 	.word	0x00000000


	//----- nvinfo : EIATTR_FRAME_SIZE
	.align		4
.L_3:
        /*0018*/ 	.byte	0x04, 0x11
        /*001a*/ 	.short	(.L_5 - .L_4)
	.align		4
.L_4:
        /*001c*/ 	.word	index@(triton_poi_fused_convolution_1)
        /*0020*/ 	.word	0x00000000


	//----- nvinfo : EIATTR_MIN_STACK_SIZE
	.align		4
.L_5:
        /*0024*/ 	.byte	0x04, 0x12
        /*0026*/ 	.short	(.L_7 - .L_6)
	.align		4
.L_6:
        /*0028*/ 	.word	index@(triton_poi_fused_convolution_1)
        /*002c*/ 	.word	0x00000000
.L_7:


//--------------------- .nv.info.triton_poi_fused_convolution_1 --------------------------
	.section	.nv.info.triton_poi_fused_convolution_1,"",@"SHT_CUDA_INFO"
	.sectionflags	@""
	.align	4


	//----- nvinfo : EIATTR_CUDA_API_VERSION
	.align		4
        /*0000*/ 	.byte	0x04, 0x37
        /*0002*/ 	.short	(.L_9 - .L_8)
.L_8:
        /*0004*/ 	.word	0x0000007c


	//----- nvinfo : EIATTR_KPARAM_INFO
	.align		4
.L_9:
        /*0008*/ 	.byte	0x04, 0x17
        /*000a*/ 	.short	(.L_11 - .L_10)
.L_10:
        /*000c*/ 	.word	0x00000000
        /*0010*/ 	.short	0x0002
        /*0012*/ 	.short	0x0010
        /*0014*/ 	.byte	0x00, 0xf0, 0x11, 0x00


	//----- nvinfo : EIATTR_KPARAM_INFO
	.align		4
.L_11:
        /*0018*/ 	.byte	0x04, 0x17
        /*001a*/ 	.short	(.L_13 - .L_12)
.L_12:
        /*001c*/ 	.word	0x00000000
        /*0020*/ 	.short	0x0001
        /*0022*/ 	.short	0x0008
        /*0024*/ 	.byte	0x00, 0xf4, 0x21, 0x00


	//----- nvinfo : EIATTR_KPARAM_INFO
	.align		4
.L_13:
        /*0028*/ 	.byte	0x04, 0x17
        /*002a*/ 	.short	(.L_15 - .L_14)
.L_14:
        /*002c*/ 	.word	0x00000000
        /*0030*/ 	.short	0x0000
        /*0032*/ 	.short	0x0000
        /*0034*/ 	.byte	0x00, 0xf4, 0x21, 0x00


	//----- nvinfo : EIATTR_SPARSE_MMA_MASK
	.align		4
.L_15:
        /*0038*/ 	.byte	0x03, 0x50
        /*003a*/ 	.short	0x0000


	//----- nvinfo : EIATTR_MAXREG_COUNT
	.align		4
        /*003c*/ 	.byte	0x03, 0x1b
        /*003e*/ 	.short	0x00ff


	//----- nvinfo : EIATTR_EXIT_INSTR_OFFSETS
	.align		4
        /*0040*/ 	.byte	0x04, 0x1c
        /*0042*/ 	.short	(.L_17 - .L_16)


	//   ....[0]....
.L_16:
        /*0044*/ 	.word	0x00000170


	//   ....[1]....
        /*0048*/ 	.word	0x00000190


	//----- nvinfo : EIATTR_REQNTID
	.align		4
.L_17:
        /*004c*/ 	.byte	0x04, 0x10
        /*004e*/ 	.short	(.L_19 - .L_18)
.L_18:
        /*0050*/ 	.word	0x00000020
        /*0054*/ 	.word	0x00000001
        /*0058*/ 	.word	0x00000001


	//----- nvinfo : EIATTR_CBANK_PARAM_SIZE
	.align		4
.L_19:
        /*005c*/ 	.byte	0x03, 0x19
        /*005e*/ 	.short	0x0014


	//----- nvinfo : EIATTR_PARAM_CBANK
	.align		4
        /*0060*/ 	.byte	0x04, 0x0a
        /*0062*/ 	.short	(.L_21 - .L_20)
	.align		4
.L_20:
        /*0064*/ 	.word	index@(.nv.constant0.triton_poi_fused_convolution_1)
        /*0068*/ 	.short	0x0210
        /*006a*/ 	.short	0x0014


	//----- nvinfo : EIATTR_SW_WAR
	.align		4
.L_21:
        /*006c*/ 	.byte	0x04, 0x36
        /*006e*/ 	.short	(.L_23 - .L_22)
.L_22:
        /*0070*/ 	.word	0x00000008
.L_23:


//--------------------- .nv.callgraph             --------------------------
	.section	.nv.callgraph,"",@"SHT_CUDA_CALLGRAPH"
	.align	4
	.sectionentsize	8
	.align		4
        /*0000*/ 	.word	0x00000000
	.align		4
        /*0004*/ 	.word	0xffffffff
	.align		4
        /*0008*/ 	.word	0x00000000
	.align		4
        /*000c*/ 	.word	0xfffffffe
	.align		4
        /*0010*/ 	.word	0x00000000
	.align		4
        /*0014*/ 	.word	0xfffffffd
	.align		4
        /*0018*/ 	.word	0x00000000
	.align		4
        /*001c*/ 	.word	0xfffffffc


//--------------------- .text.triton_poi_fused_convolution_1 --------------------------
	.section	.text.triton_poi_fused_convolution_1,"ax",@progbits
	.align	128
        .global         triton_poi_fused_convolution_1
        .type           triton_poi_fused_convolution_1,@function
        .size           triton_poi_fused_convolution_1,(.L_x_1 - triton_poi_fused_convolution_1)
        .other          triton_poi_fused_convolution_1,@"STO_CUDA_ENTRY STV_DEFAULT"
triton_poi_fused_convolution_1:
.text.triton_poi_fused_convolution_1:
[----:B------:R-:W0:Y:S02]  /*0000*/  LDC R1, c[0x0][0x28] ;  /* 0x00000a00ff017b82 */ /* 0x000e240000000800 */
[----:B------:R-:W1:Y:S01]  /*0010*/  S2R R0, SR_TID.X ;  /* 0x0000000000007919 */ /* 0x000e620000002100 */
[----:B------:R-:W2:Y:S01]  /*0020*/  LDC.64 R2, c[0x0][0x210] ;  /* 0x00008400ff027b82 */ /* 0x000ea20000000a00 */
[----:B------:R-:W-:Y:S01]  /*0030*/  ULDC.64 UR4, c[0x0][0x208] ;  /* 0x0000820000047ab9 */ /* 0x000fe20000000a00 */
[----:B------:R-:W3:Y:S06]  /*0040*/  S2R R7, SR_CTAID.X ;  /* 0x0000000000077919 */ /* 0x000eec0000002500 */
[----:B------:R-:W4:Y:S01]  /*0050*/  LDC.64 R4, c[0x0][0x218] ;  /* 0x00008600ff047b82 */ /* 0x000f220000000a00 */
[----:B-1----:R-:W-:Y:S01]  /*0060*/  IMAD.SHL.U32 R0, R0, 0x2, RZ ;  /* 0x0000000200007824 */ /* 0x002fe200078e00ff */
[----:B---3--:R-:W-:-:S04]  /*0070*/  SHF.R.S32.HI R6, RZ, 0x19, R7 ;  /* 0x00000019ff067819 */ /* 0x008fc80000011407 */
[----:B------:R-:W-:-:S05]  /*0080*/  LOP3.LUT R0, R0, 0x3e, RZ, 0xc0, !PT ;  /* 0x0000003e00007812 */ /* 0x000fca00078ec0ff */
[----:B------:R-:W-:Y:S01]  /*0090*/  IMAD R7, R7, 0x40, R0 ;  /* 0x0000004007077824 */ /* 0x000fe200078e0200 */
[----:B------:R-:W-:-:S03]  /*00a0*/  SGXT R0, R6, 0x1 ;  /* 0x000000010600781a */ /* 0x000fc60000000200 */
[C---:B--2---:R-:W-:Y:S01]  /*00b0*/  IMAD.WIDE R2, R7.reuse, 0x4, R2 ;  /* 0x0000000407027825 */ /* 0x044fe200078e0202 */
[----:B------:R-:W-:Y:S02]  /*00c0*/  LEA.HI R0, R0, R7, RZ, 0x2 ;  /* 0x0000000700007211 */ /* 0x000fe400078f10ff */
[----:B------:R-:W-:Y:S02]  /*00d0*/  ISETP.GE.AND P0, PT, R7, 0x40, PT ;  /* 0x000000400700780c */ /* 0x000fe40003f06270 */
[----:B------:R-:W-:-:S05]  /*00e0*/  LOP3.LUT R0, R0, 0xfffffffc, RZ, 0xc0, !PT ;  /* 0xfffffffc00007812 */ /* 0x000fca00078ec0ff */
[----:B------:R-:W-:Y:S01]  /*00f0*/  IMAD.IADD R9, R7, 0x1, -R0 ;  /* 0x0000000107097824 */ /* 0x000fe200078e0a00 */
[----:B------:R-:W-:-:S03]  /*0100*/  CS2R R6, SRZ ;  /* 0x0000000000067805 */ /* 0x000fc6000001ff00 */
[----:B----4-:R-:W-:Y:S01]  /*0110*/  IMAD.WIDE R4, R9, 0x4, R4 ;  /* 0x0000000409047825 */ /* 0x010fe200078e0204 */
[----:B------:R-:W-:Y:S02]  /*0120*/  CS2R R8, SRZ ;  /* 0x0000000000087805 */ /* 0x000fe4000001ff00 */
[----:B------:R-:W2:Y:S04]  /*0130*/  @!P0 LDG.E.64 R6, desc[UR4][R2.64] ;  /* 0x0000000402068981 */ /* 0x000ea8000c1e1b00 */
[----:B------:R-:W2:Y:S02]  /*0140*/  @!P0 LDG.E.EL.64 R8, desc[UR4][R4.64] ;  /* 0x0000000404088981 */ /* 0x000ea4000c2e1b00 */
[----:B--2---:R-:W-:Y:S01]  /*0150*/  FADD R6, R8, R6 ;  /* 0x0000000608067221 */ /* 0x004fe20000000000 */
[----:B------:R-:W-:Y:S01]  /*0160*/  FADD R7, R9, R7 ;  /* 0x0000000709077221 */ /* 0x000fe20000000000 */
[----:B------:R-:W-:Y:S06]  /*0170*/  @P0 EXIT ;  /* 0x000000000000094d */ /* 0x000fec0003800000 */
[----:B------:R-:W-:Y:S01]  /*0180*/  STG.E.64 desc[UR4][R2.64], R6 ;  /* 0x0000000602007986 */ /* 0x000fe2000c101b04 */
[----:B------:R-:W-:Y:S05]  /*0190*/  EXIT ;  /* 0x000000000000794d */ /* 0x000fea0003800000 */
.L_x_0:
[----:B------:R-:W-:-:S00]  /*01a0*/  BRA `(.L_x_0) ;  /* 0xfffffffc00fc7947 */ /* 0x000fc0000383ffff */
[----:B------:R-:W-:-:S00]  /*01b0*/  NOP ;  /* 0x0000000000007918 */ /* 0x000fc00000000000 */
        /* <DEDUP_REMOVED lines=12> */
.L_x_1:


//--------------------- .nv.constant0.triton_poi_fused_convolution_1 --------------------------
	.section	.nv.constant0.triton_poi_fused_convolution_1,"a",@progbits
	.sectionflags	@""
	.align	4
.nv.constant0.triton_poi_fused_convolution_1:
	.zero		548
